//
// Generated by NVIDIA NVVM Compiler
//
// Compiler Build ID: CL-36424714
// Cuda compilation tools, release 13.0, V13.0.88
// Based on NVVM 20.0.0
//

.version 9.0
.target sm_100
.address_size 64

	// .globl	_Z10bucketSortiPiS_S_

.visible .entry _Z10bucketSortiPiS_S_(
	.param .u32 _Z10bucketSortiPiS_S__param_0,
	.param .u64 .ptr .align 1 _Z10bucketSortiPiS_S__param_1,
	.param .u64 .ptr .align 1 _Z10bucketSortiPiS_S__param_2,
	.param .u64 .ptr .align 1 _Z10bucketSortiPiS_S__param_3
)
{
	.reg .pred 	%p<6>;
	.reg .b32 	%r<23>;
	.reg .b64 	%rd<16>;

	ld.param.u32 	%r10, [_Z10bucketSortiPiS_S__param_0];
	ld.param.u64 	%rd8, [_Z10bucketSortiPiS_S__param_1];
	ld.param.u64 	%rd7, [_Z10bucketSortiPiS_S__param_2];
	ld.param.u64 	%rd9, [_Z10bucketSortiPiS_S__param_3];
	cvta.to.global.u64 	%rd1, %rd9;
	cvta.to.global.u64 	%rd2, %rd8;
	mov.u32 	%r1, %tid.x;
	setp.lt.s32 	%p1, %r10, 2;
	@%p1 bra 	$L__BB0_5;
	mul.wide.u32 	%rd10, %r1, 4;
	add.s64 	%rd3, %rd2, %rd10;
	add.s64 	%rd4, %rd1, %rd10;
	ld.global.u32 	%r21, [%rd3];
	mov.b32 	%r20, 1;
$L__BB0_2:
	st.global.u32 	[%rd4], %r21;
	setp.lt.s32 	%p2, %r1, %r20;
	@%p2 bra 	$L__BB0_4;
	sub.s32 	%r12, %r1, %r20;
	mul.wide.s32 	%rd11, %r12, 4;
	add.s64 	%rd12, %rd1, %rd11;
	ld.global.u32 	%r13, [%rd12];
	ld.global.u32 	%r14, [%rd3];
	add.s32 	%r21, %r14, %r13;
	st.global.u32 	[%rd3], %r21;
$L__BB0_4:
	shl.b32 	%r20, %r20, 1;
	setp.lt.s32 	%p3, %r20, %r10;
	@%p3 bra 	$L__BB0_2;
$L__BB0_5:
	mul.wide.u32 	%rd13, %r1, 4;
	add.s64 	%rd5, %rd2, %rd13;
	ld.global.u32 	%r15, [%rd5];
	setp.lt.s32 	%p4, %r15, 1;
	@%p4 bra 	$L__BB0_8;
	cvta.to.global.u64 	%rd6, %rd7;
	mov.b32 	%r22, 0;
$L__BB0_7:
	add.s32 	%r9, %r22, 1;
	mul.wide.u32 	%rd14, %r22, 4;
	add.s64 	%rd15, %rd6, %rd14;
	st.global.u32 	[%rd15], %r1;
	ld.global.u32 	%r17, [%rd5];
	add.s32 	%r18, %r17, -1;
	st.global.u32 	[%rd5], %r18;
	setp.gt.s32 	%p5, %r17, 1;
	mov.u32 	%r22, %r9;
	@%p5 bra 	$L__BB0_7;
$L__BB0_8:
	ret;

}


// ===== COMPILED SASS (sm_100) =====

	.target	sm_100

	.elftype	@"ET_EXEC"


//--------------------- .note.nv.tkinfo           --------------------------
	.section	.note.nv.tkinfo,"",@"SHT_NOTE"
	.sectionflags	@"SHF_NOTE_NV_TKINFO"
	.tkinfo
        /*0018*/ 	.word	0x00000002
        /*0030*/ 	.string	""
        /*0030*/ 	.string	"ptxas"
        /*0030*/ 	.string	"Cuda compilation tools, release 13.0, V13.0.88"
        /*0030*/ 	.string	"Build cuda_13.0.r13.0/compiler.36424714_0"
        /*0030*/ 	.string	"-arch sm_100 -m 64 "



//--------------------- .note.nv.cuinfo           --------------------------
	.section	.note.nv.cuinfo,"",@"SHT_NOTE"
	.sectionflags	@"SHF_NOTE_NV_CUINFO"
        /*0018*/ 	.short	0x0002
        /*001a*/ 	.short	0x0064
        /*001c*/ 	.short	0x0082
	.zero		2


//--------------------- .nv.info                  --------------------------
	.section	.nv.info,"",@"SHT_CUDA_INFO"
	.align	4


	//----- nvinfo : EIATTR_REGCOUNT
	.align		4
        /*0000*/ 	.byte	0x04, 0x2f
        /*0002*/ 	.short	(.L_1 - .L_0)
	.align		4
.L_0:
        /*0004*/ 	.word	index@(_Z10bucketSortiPiS_S_)
        /*0008*/ 	.word	0x0000000e


	//----- nvinfo : EIATTR_FRAME_SIZE
	.align		4
.L_1:
        /*000c*/ 	.byte	0x04, 0x11
        /*000e*/ 	.short	(.L_3 - .L_2)
	.align		4
.L_2:
        /*0010*/ 	.word	index@(_Z10bucketSortiPiS_S_)
        /*0014*/ 	.word	0x00000000


	//----- nvinfo : EIATTR_MIN_STACK_SIZE
	.align		4
.L_3:
        /*0018*/ 	.byte	0x04, 0x12
        /*001a*/ 	.short	(.L_5 - .L_4)
	.align		4
.L_4:
        /*001c*/ 	.word	index@(_Z10bucketSortiPiS_S_)
        /*0020*/ 	.word	0x00000000
.L_5:


//--------------------- .nv.compat                --------------------------
	.section	.nv.compat,"",@"SHT_CUDA_COMPAT_INFO"
	.align	4
        /*0000*/ 	.byte	0x02, 0x09, 0x00, 0x00, 0x02, 0x02, 0x01, 0x00, 0x02, 0x05, 0x05, 0x00, 0x03, 0x07, 0x01, 0x01
        /*0010*/ 	.byte	0x02, 0x03, 0x00, 0x00, 0x02, 0x06, 0x01, 0x00, 0x04, 0x0b, 0x08, 0x00, 0x09, 0x00, 0x00, 0x00
        /*0020*/ 	.byte	0x00, 0x00, 0x00, 0x00


//--------------------- .nv.info._Z10bucketSortiPiS_S_ --------------------------
	.section	.nv.info._Z10bucketSortiPiS_S_,"",@"SHT_CUDA_INFO"
	.sectionflags	@""
	.align	4


	//----- nvinfo : EIATTR_CUDA_API_VERSION
	.align		4
        /*0000*/ 	.byte	0x04, 0x37
        /*0002*/ 	.short	(.L_7 - .L_6)
.L_6:
        /*0004*/ 	.word	0x00000082


	//----- nvinfo : EIATTR_KPARAM_INFO
	.align		4
.L_7:
        /*0008*/ 	.byte	0x04, 0x17
        /*000a*/ 	.short	(.L_9 - .L_8)
.L_8:
        /*000c*/ 	.word	0x00000000
        /*0010*/ 	.short	0x0003
        /*0012*/ 	.short	0x0018
        /*0014*/ 	.byte	0x00, 0xf5, 0x21, 0x00


	//----- nvinfo : EIATTR_KPARAM_INFO
	.align		4
.L_9:
        /*0018*/ 	.byte	0x04, 0x17
        /*001a*/ 	.short	(.L_11 - .L_10)
.L_10:
        /*001c*/ 	.word	0x00000000
        /*0020*/ 	.short	0x0002
        /*0022*/ 	.short	0x0010
        /*0024*/ 	.byte	0x00, 0xf5, 0x21, 0x00


	//----- nvinfo : EIATTR_KPARAM_INFO
	.align		4
.L_11:
        /*0028*/ 	.byte	0x04, 0x17
        /*002a*/ 	.short	(.L_13 - .L_12)
.L_12:
        /*002c*/ 	.word	0x00000000
        /*0030*/ 	.short	0x0001
        /*0032*/ 	.short	0x0008
        /*0034*/ 	.byte	0x00, 0xf5, 0x21, 0x00


	//----- nvinfo : EIATTR_KPARAM_INFO
	.align		4
.L_13:
        /*0038*/ 	.byte	0x04, 0x17
        /*003a*/ 	.short	(.L_15 - .L_14)
.L_14:
        /*003c*/ 	.word	0x00000000
        /*0040*/ 	.short	0x0000
        /*0042*/ 	.short	0x0000
        /*0044*/ 	.byte	0x00, 0xf0, 0x11, 0x00


	//----- nvinfo : EIATTR_SPARSE_MMA_MASK
	.align		4
.L_15:
        /*0048*/ 	.byte	0x03, 0x50
        /*004a*/ 	.short	0x0000


	//----- nvinfo : EIATTR_MAXREG_COUNT
	.align		4
        /*004c*/ 	.byte	0x03, 0x1b
        /*004e*/ 	.short	0x00ff


	//----- nvinfo : EIATTR_MERCURY_ISA_VERSION
	.align		4
        /*0050*/ 	.byte	0x03, 0x5f
        /*0052*/ 	.short	0x0101


	//----- nvinfo : EIATTR_VRC_CTA_INIT_COUNT
	.align		4
        /*0054*/ 	.byte	0x02, 0x4a
	.zero		1
	.zero		1


	//----- nvinfo : EIATTR_EXIT_INSTR_OFFSETS
	.align		4
        /*0058*/ 	.byte	0x04, 0x1c
        /*005a*/ 	.short	(.L_17 - .L_16)


	//   ....[0]....
.L_16:
        /*005c*/ 	.word	0x00000200


	//   ....[1]....
        /*0060*/ 	.word	0x000002b0


	//----- nvinfo : EIATTR_CRS_STACK_SIZE
	.align		4
.L_17:
        /*0064*/ 	.byte	0x04, 0x1e
        /*0066*/ 	.short	(.L_19 - .L_18)
.L_18:
        /*0068*/ 	.word	0x00000000


	//----- nvinfo : EIATTR_CBANK_PARAM_SIZE
	.align		4
.L_19:
        /*006c*/ 	.byte	0x03, 0x19
        /*006e*/ 	.short	0x0020


	//----- nvinfo : EIATTR_PARAM_CBANK
	.align		4
        /*0070*/ 	.byte	0x04, 0x0a
        /*0072*/ 	.short	(.L_21 - .L_20)
	.align		4
.L_20:
        /*0074*/ 	.word	index@(.nv.constant0._Z10bucketSortiPiS_S_)
        /*0078*/ 	.short	0x0380
        /*007a*/ 	.short	0x0020


	//----- nvinfo : EIATTR_SW_WAR
	.align		4
.L_21:
        /*007c*/ 	.byte	0x04, 0x36
        /*007e*/ 	.short	(.L_23 - .L_22)
.L_22:
        /*0080*/ 	.word	0x00000008
.L_23:


//--------------------- .nv.callgraph             --------------------------
	.section	.nv.callgraph,"",@"SHT_CUDA_CALLGRAPH"
	.align	4
	.sectionentsize	8
	.align		4
        /*0000*/ 	.word	0x00000000
	.align		4
        /*0004*/ 	.word	0xffffffff
	.align		4
        /*0008*/ 	.word	0x00000000
	.align		4
        /*000c*/ 	.word	0xfffffffe
	.align		4
        /*0010*/ 	.word	0x00000000
	.align		4
        /*0014*/ 	.word	0xfffffffd
	.align		4
        /*0018*/ 	.word	0x00000000
	.align		4
        /*001c*/ 	.word	0xfffffffc


//--------------------- .text._Z10bucketSortiPiS_S_ --------------------------
	.section	.text._Z10bucketSortiPiS_S_,"ax",@progbits
	.align	128
        .global         _Z10bucketSortiPiS_S_
        .type           _Z10bucketSortiPiS_S_,@function
        .size           _Z10bucketSortiPiS_S_,(.L_x_6 - _Z10bucketSortiPiS_S_)
        .other          _Z10bucketSortiPiS_S_,@"STO_CUDA_ENTRY STV_DEFAULT"
_Z10bucketSortiPiS_S_:
.text._Z10bucketSortiPiS_S_:
[----:B------:R-:W-:Y:S01]  /*0000*/  LDC R1, c[0x0][0x37c] ;  /* 0x0000df00ff017b82 */ /* 0x000fe20000000800 */
[----:B------:R-:W0:Y:S01]  /*0010*/  LDCU UR4, c[0x0][0x380] ;  /* 0x00007000ff0477ac */ /* 0x000e220008000800 */
[----:B------:R-:W1:Y:S01]  /*0020*/  S2R R0, SR_TID.X ;  /* 0x0000000000007919 */ /* 0x000e620000002100 */
[----:B------:R-:W2:Y:S01]  /*0030*/  LDCU.64 UR6, c[0x0][0x358] ;  /* 0x00006b00ff0677ac */ /* 0x000ea20008000a00 */
[----:B0-----:R-:W-:-:S09]  /*0040*/  UISETP.GE.AND UP0, UPT, UR4, 0x2, UPT ;  /* 0x000000020400788c */ /* 0x001fd2000bf06270 */
[----:B--2---:R-:W-:Y:S05]  /*0050*/  BRA.U !UP0, `(.L_x_0) ;  /* 0x0000000108587547 */ /* 0x004fea000b800000 */
[----:B------:R-:W1:Y:S01]  /*0060*/  LDC.64 R2, c[0x0][0x388] ;  /* 0x0000e200ff027b82 */ /* 0x000e620000000a00 */
[----:B------:R-:W0:Y:S07]  /*0070*/  LDCU UR5, c[0x0][0x380] ;  /* 0x00007000ff0577ac */ /* 0x000e2e0008000800 */
[----:B------:R-:W2:Y:S08]  /*0080*/  LDC.64 R4, c[0x0][0x398] ;  /* 0x0000e600ff047b82 */ /* 0x000eb00000000a00 */
[----:B------:R-:W3:Y:S01]  /*0090*/  LDC.64 R8, c[0x0][0x398] ;  /* 0x0000e600ff087b82 */ /* 0x000ee20000000a00 */
[----:B-1----:R-:W-:-:S05]  /*00a0*/  IMAD.WIDE.U32 R2, R0, 0x4, R2 ;  /* 0x0000000400027825 */ /* 0x002fca00078e0002 */
[----:B------:R1:W5:Y:S01]  /*00b0*/  LDG.E R11, desc[UR6][R2.64] ;  /* 0x00000006020b7981 */ /* 0x000362000c1e1900 */
[----:B------:R-:W-:Y:S01]  /*00c0*/  UMOV UR4, 0x1 ;  /* 0x0000000100047882 */ /* 0x000fe20000000000 */
[----:B0-2---:R-:W-:-:S07]  /*00d0*/  IMAD.WIDE.U32 R4, R0, 0x4, R4 ;  /* 0x0000000400047825 */ /* 0x005fce00078e0004 */
.L_x_3:
[----:B0----5:R0:W-:Y:S01]  /*00e0*/  STG.E desc[UR6][R4.64], R11 ;  /* 0x0000000b04007986 */ /* 0x0211e2000c101906 */
[----:B------:R-:W-:Y:S01]  /*00f0*/  ISETP.GE.AND P0, PT, R0, UR4, PT ;  /* 0x0000000400007c0c */ /* 0x000fe2000bf06270 */
[----:B------:R-:W-:-:S12]  /*0100*/  BSSY.RECONVERGENT B0, `(.L_x_1) ;  /* 0x0000008000007945 */ /* 0x000fd80003800200 */
[----:B0-----:R-:W-:Y:S05]  /*0110*/  @!P0 BRA `(.L_x_2) ;  /* 0x0000000000188947 */ /* 0x001fea0003800000 */
[----:B------:R-:W-:Y:S01]  /*0120*/  IADD3 R7, PT, PT, R0, -UR4, RZ ;  /* 0x8000000400077c10 */ /* 0x000fe2000fffe0ff */
[----:B------:R-:W2:Y:S04]  /*0130*/  LDG.E R11, desc[UR6][R2.64] ;  /* 0x00000006020b7981 */ /* 0x000ea8000c1e1900 */
[----:B---3--:R-:W-:-:S06]  /*0140*/  IMAD.WIDE R6, R7, 0x4, R8 ;  /* 0x0000000407067825 */ /* 0x008fcc00078e0208 */
[----:B------:R-:W2:Y:S02]  /*0150*/  LDG.E R6, desc[UR6][R6.64] ;  /* 0x0000000606067981 */ /* 0x000ea4000c1e1900 */
[----:B--2---:R-:W-:-:S05]  /*0160*/  IADD3 R11, PT, PT, R6, R11, RZ ;  /* 0x0000000b060b7210 */ /* 0x004fca0007ffe0ff */
[----:B------:R0:W-:Y:S02]  /*0170*/  STG.E desc[UR6][R2.64], R11 ;  /* 0x0000000b02007986 */ /* 0x0001e4000c101906 */
.L_x_2:
[----:B------:R-:W-:Y:S05]  /*0180*/  BSYNC.RECONVERGENT B0 ;  /* 0x0000000000007941 */ /* 0x000fea0003800200 */
.L_x_1:
[----:B------:R-:W-:-:S04]  /*0190*/  USHF.L.U32 UR4, UR4, 0x1, URZ ;  /* 0x0000000104047899 */ /* 0x000fc800080006ff */
[----:B------:R-:W-:-:S09]  /*01a0*/  UISETP.GE.AND UP0, UPT, UR4, UR5, UPT ;  /* 0x000000050400728c */ /* 0x000fd2000bf06270 */
[----:B------:R-:W-:Y:S05]  /*01b0*/  BRA.U !UP0, `(.L_x_3) ;  /* 0xfffffffd08c87547 */ /* 0x000fea000b83ffff */
.L_x_0:
[----:B01----:R-:W0:Y:S02]  /*01c0*/  LDC.64 R2, c[0x0][0x388] ;  /* 0x0000e200ff027b82 */ /* 0x003e240000000a00 */
[----:B0-----:R-:W-:-:S05]  /*01d0*/  IMAD.WIDE.U32 R6, R0, 0x4, R2 ;  /* 0x0000000400067825 */ /* 0x001fca00078e0002 */
[----:B------:R-:W2:Y:S02]  /*01e0*/  LDG.E R2, desc[UR6][R6.64] ;  /* 0x0000000606027981 */ /* 0x000ea4000c1e1900 */
[----:B--2---:R-:W-:-:S13]  /*01f0*/  ISETP.GE.AND P0, PT, R2, 0x1, PT ;  /* 0x000000010200780c */ /* 0x004fda0003f06270 */
[----:B------:R-:W-:Y:S05]  /*0200*/  @!P0 EXIT ;  /* 0x000000000000894d */ /* 0x000fea0003800000 */
[----:B------:R-:W0:Y:S01]  /*0210*/  LDC.64 R4, c[0x0][0x390] ;  /* 0x0000e400ff047b82 */ /* 0x000e220000000a00 */
[----:B---3--:R-:W-:-:S07]  /*0220*/  HFMA2 R9, -RZ, RZ, 0, 0 ;  /* 0x00000000ff097431 */ /* 0x008fce00000001ff */
.L_x_4:
[----:B01----:R-:W-:-:S05]  /*0230*/  IMAD.WIDE.U32 R2, R9, 0x4, R4 ;  /* 0x0000000409027825 */ /* 0x003fca00078e0004 */
[----:B------:R1:W-:Y:S04]  /*0240*/  STG.E desc[UR6][R2.64], R0 ;  /* 0x0000000002007986 */ /* 0x0003e8000c101906 */
[----:B------:R-:W2:Y:S01]  /*0250*/  LDG.E R8, desc[UR6][R6.64] ;  /* 0x0000000606087981 */ /* 0x000ea2000c1e1900 */
[----:B------:R-:W-:Y:S02]  /*0260*/  IADD3 R9, PT, PT, R9, 0x1, RZ ;  /* 0x0000000109097810 */ /* 0x000fe40007ffe0ff */
[C---:B--2---:R-:W-:Y:S02]  /*0270*/  IADD3 R11, PT, PT, R8.reuse, -0x1, RZ ;  /* 0xffffffff080b7810 */ /* 0x044fe40007ffe0ff */
[----:B------:R-:W-:-:S03]  /*0280*/  ISETP.GT.AND P0, PT, R8, 0x1, PT ;  /* 0x000000010800780c */ /* 0x000fc60003f04270 */
[----:B------:R1:W-:Y:S10]  /*0290*/  STG.E desc[UR6][R6.64], R11 ;  /* 0x0000000b06007986 */ /* 0x0003f4000c101906 */
[----:B------:R-:W-:Y:S05]  /*02a0*/  @P0 BRA `(.L_x_4) ;  /* 0xfffffffc00e00947 */ /* 0x000fea000383ffff */
[----:B------:R-:W-:Y:S05]  /*02b0*/  EXIT ;  /* 0x000000000000794d */ /* 0x000fea0003800000 */
.L_x_5:
[----:B------:R-:W-:-:S00]  /*02c0*/  BRA `(.L_x_5) ;  /* 0xfffffffc00fc7947 */ /* 0x000fc0000383ffff */
[----:B------:R-:W-:-:S00]  /*02d0*/  NOP ;  /* 0x0000000000007918 */ /* 0x000fc00000000000 */
        /* <DEDUP_REMOVED lines=10> */
.L_x_6:


//--------------------- .nv.shared.reserved.0     --------------------------
	.section	.nv.shared.reserved.0,"aw",@nobits
	.weak		__nv_reservedSMEM_offset_0_alias
	.size		__nv_reservedSMEM_offset_0_alias, 0, 64
	.other		__nv_reservedSMEM_offset_0_alias,@"STO_CUDA_RESERVED_SHARED STV_DEFAULT"
__nv_reservedSMEM_offset_0_alias:
	.zero		0
	.zero		64


//--------------------- .nv.constant0._Z10bucketSortiPiS_S_ --------------------------
	.section	.nv.constant0._Z10bucketSortiPiS_S_,"a",@progbits
	.sectionflags	@""
	.align	4
.nv.constant0._Z10bucketSortiPiS_S_:
	.zero		928


//--------------------- SYMBOLS --------------------------

	.type		.nv.reservedSmem.offset0,@object
	.size		.nv.reservedSmem.offset0,0x4
